//
// Generated by NVIDIA NVVM Compiler
//
// Compiler Build ID: CL-36424714
// Cuda compilation tools, release 13.0, V13.0.88
// Based on NVVM 20.0.0
//

.version 9.0
.target sm_100
.address_size 64

	// .globl	_Z19gm_morph_euc_kerneliiiPtPd

.visible .entry _Z19gm_morph_euc_kerneliiiPtPd(
	.param .u32 _Z19gm_morph_euc_kerneliiiPtPd_param_0,
	.param .u32 _Z19gm_morph_euc_kerneliiiPtPd_param_1,
	.param .u32 _Z19gm_morph_euc_kerneliiiPtPd_param_2,
	.param .u64 .ptr .align 1 _Z19gm_morph_euc_kerneliiiPtPd_param_3,
	.param .u64 .ptr .align 1 _Z19gm_morph_euc_kerneliiiPtPd_param_4
)
{
	.reg .pred 	%p<39>;
	.reg .b16 	%rs<65>;
	.reg .b32 	%r<60>;
	.reg .b64 	%rd<13>;
	.reg .b64 	%fd<10>;

	ld.param.u32 	%r17, [_Z19gm_morph_euc_kerneliiiPtPd_param_0];
	ld.param.u32 	%r20, [_Z19gm_morph_euc_kerneliiiPtPd_param_1];
	ld.param.u32 	%r19, [_Z19gm_morph_euc_kerneliiiPtPd_param_2];
	ld.param.u64 	%rd6, [_Z19gm_morph_euc_kerneliiiPtPd_param_3];
	ld.param.u64 	%rd5, [_Z19gm_morph_euc_kerneliiiPtPd_param_4];
	cvta.to.global.u64 	%rd1, %rd6;
	mov.u32 	%r21, %tid.x;
	mov.u32 	%r22, %ctaid.x;
	mov.u32 	%r23, %ntid.x;
	mad.lo.s32 	%r1, %r22, %r23, %r21;
	mov.u32 	%r24, %tid.y;
	mov.u32 	%r25, %ctaid.y;
	mov.u32 	%r26, %ntid.y;
	mad.lo.s32 	%r27, %r25, %r26, %r24;
	setp.ge.s32 	%p6, %r1, %r17;
	setp.ge.s32 	%p7, %r27, %r20;
	or.pred  	%p8, %p6, %p7;
	@%p8 bra 	$L__BB0_21;
	mul.lo.s32 	%r3, %r27, %r17;
	add.s32 	%r4, %r3, %r1;
	setp.lt.s32 	%p9, %r19, 1;
	mov.f64 	%fd9, 0d0000000000000000;
	@%p9 bra 	$L__BB0_20;
	setp.gt.s32 	%p10, %r1, 0;
	setp.le.s32 	%p11, %r1, %r17;
	and.pred  	%p1, %p10, %p11;
	add.s32 	%r28, %r27, -1;
	setp.lt.u32 	%p12, %r28, %r20;
	sub.s32 	%r29, %r3, %r17;
	setp.gt.s32 	%p13, %r1, -1;
	and.pred  	%p2, %p13, %p12;
	add.s32 	%r30, %r1, 1;
	setp.gt.s32 	%p14, %r1, -2;
	setp.lt.s32 	%p15, %r30, %r17;
	and.pred  	%p3, %p14, %p15;
	add.s32 	%r31, %r27, 1;
	setp.lt.u32 	%p16, %r31, %r20;
	and.pred  	%p4, %p13, %p16;
	and.pred  	%p5, %p3, %p16;
	neg.s32 	%r59, %r19;
	mad.lo.s32 	%r32, %r17, %r27, %r17;
	add.s32 	%r58, %r1, %r32;
	mul.lo.s32 	%r7, %r20, %r17;
	add.s32 	%r57, %r1, %r29;
	mov.f64 	%fd9, 0d0000000000000000;
	not.pred 	%p20, %p2;
	not.pred 	%p34, %p4;
	not.pred 	%p36, %p5;
	mov.u32 	%r56, %r4;
$L__BB0_3:
	mul.wide.s32 	%rd7, %r56, 2;
	add.s64 	%rd2, %rd1, %rd7;
	ld.global.u16 	%rs51, [%rd2];
	add.s32 	%r33, %r57, -1;
	mul.wide.s32 	%rd8, %r33, 2;
	add.s64 	%rd3, %rd1, %rd8;
	mov.u32 	%r34, %ctaid.y;
	mov.u32 	%r35, %ntid.y;
	mov.u32 	%r36, %tid.y;
	mad.lo.s32 	%r37, %r34, %r35, %r36;
	add.s32 	%r39, %r37, -1;
	setp.ge.u32 	%p17, %r39, %r20;
	not.pred 	%p18, %p1;
	or.pred  	%p19, %p18, %p17;
	mov.u16 	%rs52, %rs51;
	@%p19 bra 	$L__BB0_5;
	ld.global.u16 	%rs34, [%rd3];
	min.u16 	%rs52, %rs34, %rs51;
	max.u16 	%rs51, %rs34, %rs51;
$L__BB0_5:
	@%p20 bra 	$L__BB0_7;
	ld.global.u16 	%rs35, [%rd3+2];
	setp.gt.u16 	%p21, %rs35, %rs51;
	min.u16 	%rs36, %rs35, %rs52;
	max.u16 	%rs51, %rs35, %rs51;
	selp.b16 	%rs52, %rs52, %rs36, %p21;
$L__BB0_7:
	mov.u32 	%r40, %ctaid.y;
	mov.u32 	%r41, %ntid.y;
	mov.u32 	%r42, %tid.y;
	mad.lo.s32 	%r43, %r40, %r41, %r42;
	add.s32 	%r45, %r43, -1;
	setp.ge.u32 	%p22, %r45, %r20;
	not.pred 	%p23, %p3;
	or.pred  	%p24, %p23, %p22;
	@%p24 bra 	$L__BB0_9;
	ld.global.u16 	%rs37, [%rd3+4];
	setp.gt.u16 	%p25, %rs37, %rs51;
	min.u16 	%rs38, %rs37, %rs52;
	max.u16 	%rs51, %rs37, %rs51;
	selp.b16 	%rs52, %rs52, %rs38, %p25;
$L__BB0_9:
	@%p18 bra 	$L__BB0_11;
	ld.global.u16 	%rs39, [%rd2+-2];
	setp.gt.u16 	%p27, %rs39, %rs51;
	min.u16 	%rs40, %rs39, %rs52;
	max.u16 	%rs51, %rs39, %rs51;
	selp.b16 	%rs52, %rs52, %rs40, %p27;
$L__BB0_11:
	not.pred 	%p28, %p3;
	@%p28 bra 	$L__BB0_13;
	ld.global.u16 	%rs41, [%rd2+2];
	setp.gt.u16 	%p29, %rs41, %rs51;
	min.u16 	%rs42, %rs41, %rs52;
	max.u16 	%rs51, %rs41, %rs51;
	selp.b16 	%rs52, %rs52, %rs42, %p29;
$L__BB0_13:
	add.s32 	%r46, %r58, -1;
	mul.wide.s32 	%rd9, %r46, 2;
	add.s64 	%rd4, %rd1, %rd9;
	mov.u32 	%r47, %ctaid.y;
	mov.u32 	%r48, %ntid.y;
	mov.u32 	%r49, %tid.y;
	mad.lo.s32 	%r50, %r47, %r48, %r49;
	add.s32 	%r52, %r50, 1;
	setp.ge.u32 	%p30, %r52, %r20;
	or.pred  	%p32, %p18, %p30;
	@%p32 bra 	$L__BB0_15;
	ld.global.u16 	%rs43, [%rd4];
	setp.gt.u16 	%p33, %rs43, %rs51;
	min.u16 	%rs44, %rs43, %rs52;
	max.u16 	%rs51, %rs43, %rs51;
	selp.b16 	%rs52, %rs52, %rs44, %p33;
$L__BB0_15:
	@%p34 bra 	$L__BB0_17;
	ld.global.u16 	%rs45, [%rd4+2];
	setp.gt.u16 	%p35, %rs45, %rs51;
	min.u16 	%rs46, %rs45, %rs52;
	max.u16 	%rs51, %rs45, %rs51;
	selp.b16 	%rs52, %rs52, %rs46, %p35;
$L__BB0_17:
	@%p36 bra 	$L__BB0_19;
	ld.global.u16 	%rs47, [%rd4+4];
	setp.gt.u16 	%p37, %rs47, %rs51;
	min.u16 	%rs48, %rs47, %rs52;
	max.u16 	%rs51, %rs47, %rs51;
	selp.b16 	%rs52, %rs52, %rs48, %p37;
$L__BB0_19:
	cvt.u32.u16 	%r53, %rs51;
	cvt.u32.u16 	%r54, %rs52;
	sub.s32 	%r55, %r53, %r54;
	cvt.rn.f64.s32 	%fd6, %r55;
	fma.rn.f64 	%fd9, %fd6, %fd6, %fd9;
	add.s32 	%r59, %r59, 1;
	setp.ne.s32 	%p38, %r59, 0;
	add.s32 	%r58, %r58, %r7;
	add.s32 	%r57, %r57, %r7;
	add.s32 	%r56, %r56, %r7;
	@%p38 bra 	$L__BB0_3;
$L__BB0_20:
	sqrt.rn.f64 	%fd7, %fd9;
	cvta.to.global.u64 	%rd10, %rd5;
	mul.wide.s32 	%rd11, %r4, 8;
	add.s64 	%rd12, %rd10, %rd11;
	st.global.f64 	[%rd12], %fd7;
$L__BB0_21:
	ret;

}


// ===== COMPILED SASS (sm_100) =====

	.target	sm_100

	.elftype	@"ET_EXEC"


//--------------------- .note.nv.tkinfo           --------------------------
	.section	.note.nv.tkinfo,"",@"SHT_NOTE"
	.sectionflags	@"SHF_NOTE_NV_TKINFO"
	.tkinfo
        /*0018*/ 	.word	0x00000002
        /*0030*/ 	.string	""
        /*0030*/ 	.string	"ptxas"
        /*0030*/ 	.string	"Cuda compilation tools, release 13.0, V13.0.88"
        /*0030*/ 	.string	"Build cuda_13.0.r13.0/compiler.36424714_0"
        /*0030*/ 	.string	"-arch sm_100 -m 64 "



//--------------------- .note.nv.cuinfo           --------------------------
	.section	.note.nv.cuinfo,"",@"SHT_NOTE"
	.sectionflags	@"SHF_NOTE_NV_CUINFO"
        /*0018*/ 	.short	0x0002
        /*001a*/ 	.short	0x0064
        /*001c*/ 	.short	0x0082
	.zero		2


//--------------------- .nv.info                  --------------------------
	.section	.nv.info,"",@"SHT_CUDA_INFO"
	.align	4


	//----- nvinfo : EIATTR_REGCOUNT
	.align		4
        /*0000*/ 	.byte	0x04, 0x2f
        /*0002*/ 	.short	(.L_1 - .L_0)
	.align		4
.L_0:
        /*0004*/ 	.word	index@(_Z19gm_morph_euc_kerneliiiPtPd)
        /*0008*/ 	.word	0x0000001d


	//----- nvinfo : EIATTR_FRAME_SIZE
	.align		4
.L_1:
        /*000c*/ 	.byte	0x04, 0x11
        /*000e*/ 	.short	(.L_3 - .L_2)
	.align		4
.L_2:
        /*0010*/ 	.word	index@($__internal_0_$__cuda_sm20_dsqrt_rn_f64_mediumpath_v1)
        /*0014*/ 	.word	0x00000000


	//----- nvinfo : EIATTR_FRAME_SIZE
	.align		4
.L_3:
        /*0018*/ 	.byte	0x04, 0x11
        /*001a*/ 	.short	(.L_5 - .L_4)
	.align		4
.L_4:
        /*001c*/ 	.word	index@(_Z19gm_morph_euc_kerneliiiPtPd)
        /*0020*/ 	.word	0x00000000


	//----- nvinfo : EIATTR_MIN_STACK_SIZE
	.align		4
.L_5:
        /*0024*/ 	.byte	0x04, 0x12
        /*0026*/ 	.short	(.L_7 - .L_6)
	.align		4
.L_6:
        /*0028*/ 	.word	index@(_Z19gm_morph_euc_kerneliiiPtPd)
        /*002c*/ 	.word	0x00000000
.L_7:


//--------------------- .nv.compat                --------------------------
	.section	.nv.compat,"",@"SHT_CUDA_COMPAT_INFO"
	.align	4
        /*0000*/ 	.byte	0x02, 0x09, 0x00, 0x00, 0x02, 0x02, 0x01, 0x00, 0x02, 0x05, 0x05, 0x00, 0x03, 0x07, 0x01, 0x01
        /*0010*/ 	.byte	0x02, 0x03, 0x00, 0x00, 0x02, 0x06, 0x01, 0x00, 0x04, 0x0b, 0x08, 0x00, 0x01, 0x00, 0x00, 0x00
        /*0020*/ 	.byte	0x00, 0x00, 0x00, 0x00


//--------------------- .nv.info._Z19gm_morph_euc_kerneliiiPtPd --------------------------
	.section	.nv.info._Z19gm_morph_euc_kerneliiiPtPd,"",@"SHT_CUDA_INFO"
	.sectionflags	@""
	.align	4


	//----- nvinfo : EIATTR_CUDA_API_VERSION
	.align		4
        /*0000*/ 	.byte	0x04, 0x37
        /*0002*/ 	.short	(.L_9 - .L_8)
.L_8:
        /*0004*/ 	.word	0x00000082


	//----- nvinfo : EIATTR_KPARAM_INFO
	.align		4
.L_9:
        /*0008*/ 	.byte	0x04, 0x17
        /*000a*/ 	.short	(.L_11 - .L_10)
.L_10:
        /*000c*/ 	.word	0x00000000
        /*0010*/ 	.short	0x0004
        /*0012*/ 	.short	0x0018
        /*0014*/ 	.byte	0x00, 0xf5, 0x21, 0x00


	//----- nvinfo : EIATTR_KPARAM_INFO
	.align		4
.L_11:
        /*0018*/ 	.byte	0x04, 0x17
        /*001a*/ 	.short	(.L_13 - .L_12)
.L_12:
        /*001c*/ 	.word	0x00000000
        /*0020*/ 	.short	0x0003
        /*0022*/ 	.short	0x0010
        /*0024*/ 	.byte	0x00, 0xf5, 0x21, 0x00


	//----- nvinfo : EIATTR_KPARAM_INFO
	.align		4
.L_13:
        /*0028*/ 	.byte	0x04, 0x17
        /*002a*/ 	.short	(.L_15 - .L_14)
.L_14:
        /*002c*/ 	.word	0x00000000
        /*0030*/ 	.short	0x0002
        /*0032*/ 	.short	0x0008
        /*0034*/ 	.byte	0x00, 0xf0, 0x11, 0x00


	//----- nvinfo : EIATTR_KPARAM_INFO
	.align		4
.L_15:
        /*0038*/ 	.byte	0x04, 0x17
        /*003a*/ 	.short	(.L_17 - .L_16)
.L_16:
        /*003c*/ 	.word	0x00000000
        /*0040*/ 	.short	0x0001
        /*0042*/ 	.short	0x0004
        /*0044*/ 	.byte	0x00, 0xf0, 0x11, 0x00


	//----- nvinfo : EIATTR_KPARAM_INFO
	.align		4
.L_17:
        /*0048*/ 	.byte	0x04, 0x17
        /*004a*/ 	.short	(.L_19 - .L_18)
.L_18:
        /*004c*/ 	.word	0x00000000
        /*0050*/ 	.short	0x0000
        /*0052*/ 	.short	0x0000
        /*0054*/ 	.byte	0x00, 0xf0, 0x11, 0x00


	//----- nvinfo : EIATTR_SPARSE_MMA_MASK
	.align		4
.L_19:
        /*0058*/ 	.byte	0x03, 0x50
        /*005a*/ 	.short	0x0000


	//----- nvinfo : EIATTR_MAXREG_COUNT
	.align		4
        /*005c*/ 	.byte	0x03, 0x1b
        /*005e*/ 	.short	0x00ff


	//----- nvinfo : EIATTR_MERCURY_ISA_VERSION
	.align		4
        /*0060*/ 	.byte	0x03, 0x5f
        /*0062*/ 	.short	0x0101


	//----- nvinfo : EIATTR_VRC_CTA_INIT_COUNT
	.align		4
        /*0064*/ 	.byte	0x02, 0x4a
	.zero		1
	.zero		1


	//----- nvinfo : EIATTR_EXIT_INSTR_OFFSETS
	.align		4
        /*0068*/ 	.byte	0x04, 0x1c
        /*006a*/ 	.short	(.L_21 - .L_20)


	//   ....[0]....
.L_20:
        /*006c*/ 	.word	0x000000c0


	//   ....[1]....
        /*0070*/ 	.word	0x00000a60


	//----- nvinfo : EIATTR_CRS_STACK_SIZE
	.align		4
.L_21:
        /*0074*/ 	.byte	0x04, 0x1e
        /*0076*/ 	.short	(.L_23 - .L_22)
.L_22:
        /*0078*/ 	.word	0x00000000


	//----- nvinfo : EIATTR_CBANK_PARAM_SIZE
	.align		4
.L_23:
        /*007c*/ 	.byte	0x03, 0x19
        /*007e*/ 	.short	0x0020


	//----- nvinfo : EIATTR_PARAM_CBANK
	.align		4
        /*0080*/ 	.byte	0x04, 0x0a
        /*0082*/ 	.short	(.L_25 - .L_24)
	.align		4
.L_24:
        /*0084*/ 	.word	index@(.nv.constant0._Z19gm_morph_euc_kerneliiiPtPd)
        /*0088*/ 	.short	0x0380
        /*008a*/ 	.short	0x0020


	//----- nvinfo : EIATTR_SW_WAR
	.align		4
.L_25:
        /*008c*/ 	.byte	0x04, 0x36
        /*008e*/ 	.short	(.L_27 - .L_26)
.L_26:
        /*0090*/ 	.word	0x00000008
.L_27:


//--------------------- .nv.callgraph             --------------------------
	.section	.nv.callgraph,"",@"SHT_CUDA_CALLGRAPH"
	.align	4
	.sectionentsize	8
	.align		4
        /*0000*/ 	.word	0x00000000
	.align		4
        /*0004*/ 	.word	0xffffffff
	.align		4
        /*0008*/ 	.word	0x00000000
	.align		4
        /*000c*/ 	.word	0xfffffffe
	.align		4
        /*0010*/ 	.word	0x00000000
	.align		4
        /*0014*/ 	.word	0xfffffffd
	.align		4
        /*0018*/ 	.word	0x00000000
	.align		4
        /*001c*/ 	.word	0xfffffffc


//--------------------- .text._Z19gm_morph_euc_kerneliiiPtPd --------------------------
	.section	.text._Z19gm_morph_euc_kerneliiiPtPd,"ax",@progbits
	.align	128
        .global         _Z19gm_morph_euc_kerneliiiPtPd
        .type           _Z19gm_morph_euc_kerneliiiPtPd,@function
        .size           _Z19gm_morph_euc_kerneliiiPtPd,(.L_x_9 - _Z19gm_morph_euc_kerneliiiPtPd)
        .other          _Z19gm_morph_euc_kerneliiiPtPd,@"STO_CUDA_ENTRY STV_DEFAULT"
_Z19gm_morph_euc_kerneliiiPtPd:
.text._Z19gm_morph_euc_kerneliiiPtPd:
[----:B------:R-:W-:Y:S01]  /*0000*/  LDC R1, c[0x0][0x37c] ;  /* 0x0000df00ff017b82 */ /* 0x000fe20000000800 */
[----:B------:R-:W0:Y:S07]  /*0010*/  S2R R5, SR_TID.Y ;  /* 0x0000000000057919 */ /* 0x000e2e0000002200 */
[----:B------:R-:W1:Y:S01]  /*0020*/  LDC R0, c[0x0][0x360] ;  /* 0x0000d800ff007b82 */ /* 0x000e620000000800 */
[----:B------:R-:W1:Y:S07]  /*0030*/  S2R R15, SR_TID.X ;  /* 0x00000000000f7919 */ /* 0x000e6e0000002100 */
[----:B------:R-:W0:Y:S08]  /*0040*/  S2UR UR5, SR_CTAID.Y ;  /* 0x00000000000579c3 */ /* 0x000e300000002600 */
[----:B------:R-:W0:Y:S08]  /*0050*/  LDC R2, c[0x0][0x364] ;  /* 0x0000d900ff027b82 */ /* 0x000e300000000800 */
[----:B------:R-:W1:Y:S08]  /*0060*/  S2UR UR4, SR_CTAID.X ;  /* 0x00000000000479c3 */ /* 0x000e700000002500 */
[----:B------:R-:W2:Y:S01]  /*0070*/  LDC.64 R12, c[0x0][0x380] ;  /* 0x0000e000ff0c7b82 */ /* 0x000ea20000000a00 */
[----:B0-----:R-:W-:-:S02]  /*0080*/  IMAD R17, R2, UR5, R5 ;  /* 0x0000000502117c24 */ /* 0x001fc4000f8e0205 */
[----:B-1----:R-:W-:-:S03]  /*0090*/  IMAD R15, R0, UR4, R15 ;  /* 0x00000004000f7c24 */ /* 0x002fc6000f8e020f */
[----:B--2---:R-:W-:-:S04]  /*00a0*/  ISETP.GE.AND P0, PT, R17, R13, PT ;  /* 0x0000000d1100720c */ /* 0x004fc80003f06270 */
[----:B------:R-:W-:-:S13]  /*00b0*/  ISETP.GE.OR P0, PT, R15, R12, P0 ;  /* 0x0000000c0f00720c */ /* 0x000fda0000706670 */
[----:B------:R-:W-:Y:S05]  /*00c0*/  @P0 EXIT ;  /* 0x000000000000094d */ /* 0x000fea0003800000 */
[----:B------:R-:W0:Y:S01]  /*00d0*/  LDCU UR4, c[0x0][0x388] ;  /* 0x00007100ff0477ac */ /* 0x000e220008000800 */
[----:B------:R-:W-:Y:S01]  /*00e0*/  IMAD R3, R17, R12, R15 ;  /* 0x0000000c11037224 */ /* 0x000fe200078e020f */
[----:B------:R-:W-:Y:S01]  /*00f0*/  CS2R R8, SRZ ;  /* 0x0000000000087805 */ /* 0x000fe2000001ff00 */
[----:B------:R-:W1:Y:S01]  /*0100*/  LDCU.64 UR6, c[0x0][0x358] ;  /* 0x00006b00ff0677ac */ /* 0x000e620008000a00 */
[----:B0-----:R-:W-:-:S09]  /*0110*/  UISETP.GE.AND UP0, UPT, UR4, 0x1, UPT ;  /* 0x000000010400788c */ /* 0x001fd2000bf06270 */
[----:B-1----:R-:W-:Y:S05]  /*0120*/  BRA.U !UP0, `(.L_x_0) ;  /* 0x0000000508e87547 */ /* 0x002fea000b800000 */
[----:B------:R-:W-:Y:S01]  /*0130*/  VIADD R7, R15, 0x1 ;  /* 0x000000010f077836 */ /* 0x000fe20000000000 */
[----:B------:R-:W0:Y:S01]  /*0140*/  LDC.64 R10, c[0x0][0x390] ;  /* 0x0000e400ff0a7b82 */ /* 0x000e220000000a00 */
[----:B------:R-:W-:Y:S01]  /*0150*/  VIADD R2, R17, 0x1 ;  /* 0x0000000111027836 */ /* 0x000fe20000000000 */
[-C--:B------:R-:W-:Y:S01]  /*0160*/  ISETP.GT.AND P2, PT, R15, R12.reuse, PT ;  /* 0x0000000c0f00720c */ /* 0x080fe20003f44270 */
[----:B------:R-:W-:Y:S01]  /*0170*/  VIADD R0, R17, 0xffffffff ;  /* 0xffffffff11007836 */ /* 0x000fe20000000000 */
[-C--:B------:R-:W-:Y:S01]  /*0180*/  ISETP.GE.AND P0, PT, R7, R12.reuse, PT ;  /* 0x0000000c0700720c */ /* 0x080fe20003f06270 */
[-CC-:B------:R-:W-:Y:S01]  /*0190*/  IMAD R26, R17, R12.reuse, -R12.reuse ;  /* 0x0000000c111a7224 */ /* 0x180fe200078e0a0c */
[----:B------:R-:W-:Y:S01]  /*01a0*/  ISETP.GT.AND P1, PT, R15, -0x1, PT ;  /* 0xffffffff0f00780c */ /* 0x000fe20003f24270 */
[----:B------:R-:W-:Y:S01]  /*01b0*/  IMAD R12, R17, R12, R12 ;  /* 0x0000000c110c7224 */ /* 0x000fe200078e020c */
[----:B------:R-:W1:Y:S01]  /*01c0*/  LDC R7, c[0x0][0x380] ;  /* 0x0000e000ff077b82 */ /* 0x000e620000000800 */
[C---:B------:R-:W-:Y:S01]  /*01d0*/  ISETP.GT.AND P0, PT, R15.reuse, -0x2, !P0 ;  /* 0xfffffffe0f00780c */ /* 0x040fe20004704270 */
[C---:B------:R-:W-:Y:S01]  /*01e0*/  IMAD.IADD R26, R15.reuse, 0x1, R26 ;  /* 0x000000010f1a7824 */ /* 0x040fe200078e021a */
[-C--:B------:R-:W-:Y:S01]  /*01f0*/  ISETP.GE.U32.AND P3, PT, R2, R13.reuse, PT ;  /* 0x0000000d0200720c */ /* 0x080fe20003f66070 */
[----:B------:R-:W-:Y:S01]  /*0200*/  IMAD.IADD R24, R15, 0x1, R12 ;  /* 0x000000010f187824 */ /* 0x000fe200078e020c */
[----:B------:R-:W-:-:S02]  /*0210*/  ISETP.LT.U32.AND P1, PT, R0, R13, P1 ;  /* 0x0000000d0000720c */ /* 0x000fc40000f21070 */
[----:B------:R-:W-:Y:S02]  /*0220*/  CS2R R8, SRZ ;  /* 0x0000000000087805 */ /* 0x000fe4000001ff00 */
[----:B------:R-:W-:Y:S01]  /*0230*/  ISETP.LT.U32.AND P4, PT, R2, R13, P0 ;  /* 0x0000000d0200720c */ /* 0x000fe20000781070 */
[----:B------:R-:W-:Y:S01]  /*0240*/  IMAD.MOV.U32 R13, RZ, RZ, R3 ;  /* 0x000000ffff0d7224 */ /* 0x000fe200078e0003 */
[C---:B------:R-:W-:Y:S01]  /*0250*/  ISETP.GT.AND P2, PT, R15.reuse, RZ, !P2 ;  /* 0x000000ff0f00720c */ /* 0x040fe20005744270 */
[----:B------:R-:W2:Y:S01]  /*0260*/  LDCU UR8, c[0x0][0x384] ;  /* 0x00007080ff0877ac */ /* 0x000ea20008000800 */
[----:B------:R-:W-:Y:S01]  /*0270*/  ISETP.GT.AND P3, PT, R15, -0x1, !P3 ;  /* 0xffffffff0f00780c */ /* 0x000fe20005f64270 */
[----:B------:R-:W-:-:S12]  /*0280*/  UIADD3 UR4, UPT, UPT, -UR4, URZ, URZ ;  /* 0x000000ff04047290 */ /* 0x000fd8000fffe1ff */
.L_x_1:
[----:B------:R-:W3:Y:S01]  /*0290*/  LDC R0, c[0x0][0x364] ;  /* 0x0000d900ff007b82 */ /* 0x000ee20000000800 */
[----:B------:R-:W-:Y:S02]  /*02a0*/  VIADD R15, R26, 0xffffffff ;  /* 0xffffffff1a0f7836 */ /* 0x000fe40000000000 */
[----:B0-----:R-:W-:-:S04]  /*02b0*/  IMAD.WIDE R22, R13, 0x2, R10 ;  /* 0x000000020d167825 */ /* 0x001fc800078e020a */
[----:B------:R-:W-:Y:S01]  /*02c0*/  IMAD.WIDE R14, R15, 0x2, R10 ;  /* 0x000000020f0e7825 */ /* 0x000fe200078e020a */
[----:B------:R-:W0:Y:S04]  /*02d0*/  LDC R2, c[0x0][0x364] ;  /* 0x0000d900ff027b82 */ /* 0x000e280000000800 */
[----:B------:R-:W4:Y:S01]  /*02e0*/  @P1 LDG.E.U16 R12, desc[UR6][R14.64+0x2] ;  /* 0x000002060e0c1981 */ /* 0x000f22000c1e1500 */
[----:B---3--:R-:W-:-:S03]  /*02f0*/  IMAD R0, R0, UR5, R5 ;  /* 0x0000000500007c24 */ /* 0x008fc6000f8e0205 */
[----:B------:R-:W0:Y:S01]  /*0300*/  S2UR UR5, SR_CTAID.Y ;  /* 0x00000000000579c3 */ /* 0x000e220000002600 */
[----:B------:R-:W0:Y:S01]  /*0310*/  S2R R5, SR_TID.Y ;  /* 0x0000000000057919 */ /* 0x000e220000002200 */
[----:B------:R-:W-:-:S05]  /*0320*/  VIADD R0, R0, 0xffffffff ;  /* 0xffffffff00007836 */ /* 0x000fca0000000000 */
[----:B--2---:R-:W-:Y:S02]  /*0330*/  ISETP.GE.U32.OR P6, PT, R0, UR8, !P2 ;  /* 0x0000000800007c0c */ /* 0x004fe4000d7c6470 */
[----:B------:R-:W2:Y:S11]  /*0340*/  LDG.E.U16 R0, desc[UR6][R22.64] ;  /* 0x0000000616007981 */ /* 0x000eb6000c1e1500 */
[----:B------:R-:W3:Y:S01]  /*0350*/  @!P6 LDG.E.U16 R6, desc[UR6][R14.64] ;  /* 0x000000060e06e981 */ /* 0x000ee2000c1e1500 */
[----:B0-----:R-:W-:-:S04]  /*0360*/  IMAD R2, R2, UR5, R5 ;  /* 0x0000000502027c24 */ /* 0x001fc8000f8e0205 */
[----:B------:R-:W-:-:S05]  /*0370*/  VIADD R2, R2, 0xffffffff ;  /* 0xffffffff02027836 */ /* 0x000fca0000000000 */
[----:B------:R-:W-:-:S13]  /*0380*/  ISETP.GE.U32.OR P5, PT, R2, UR8, !P0 ;  /* 0x0000000802007c0c */ /* 0x000fda000c7a6470 */
[----:B------:R3:W5:Y:S01]  /*0390*/  @!P5 LDG.E.U16 R4, desc[UR6][R14.64+0x4] ;  /* 0x000004060e04d981 */ /* 0x000762000c1e1500 */
[----:B------:R-:W0:Y:S01]  /*03a0*/  LDC R16, c[0x0][0x364] ;  /* 0x0000d900ff107b82 */ /* 0x000e220000000800 */
[----:B------:R-:W-:-:S04]  /*03b0*/  VIADD R21, R24, 0xffffffff ;  /* 0xffffffff18157836 */ /* 0x000fc80000000000 */
[----:B------:R-:W-:-:S05]  /*03c0*/  IMAD.WIDE R20, R21, 0x2, R10 ;  /* 0x0000000215147825 */ /* 0x000fca00078e020a */
[----:B------:R-:W5:Y:S01]  /*03d0*/  @P4 LDG.E.U16 R18, desc[UR6][R20.64+0x4] ;  /* 0x0000040614124981 */ /* 0x000f62000c1e1500 */
[----:B--2---:R-:W-:-:S04]  /*03e0*/  PRMT R2, R0, 0x7610, R2 ;  /* 0x0000761000027816 */ /* 0x004fc80000000002 */
[CC--:B---3--:R-:W-:Y:S02]  /*03f0*/  @!P6 VIMNMX.U16x2 R15, PT, PT, R6.reuse, R2.reuse, PT ;  /* 0x00000002060fe248 */ /* 0x0c8fe40003fe0200 */
[----:B------:R-:W-:Y:S02]  /*0400*/  @!P6 VIMNMX.U16x2 R6, PT, PT, R6, R2, !PT ;  /* 0x000000020606e248 */ /* 0x000fe40007fe0200 */
[----:B------:R-:W-:Y:S02]  /*0410*/  @!P6 PRMT R0, R15, 0x7610, R0 ;  /* 0x000076100f00e816 */ /* 0x000fe40000000000 */
[----:B------:R-:W-:Y:S02]  /*0420*/  @!P6 PRMT R2, R6, 0x7610, R2 ;  /* 0x000076100602e816 */ /* 0x000fe40000000002 */
[----:B----4-:R-:W-:Y:S02]  /*0430*/  @P1 VIMNMX.U16x2 R6, PT, PT, R12, R0, PT ;  /* 0x000000000c061248 */ /* 0x010fe40003fe0200 */
[----:B------:R-:W-:-:S04]  /*0440*/  @P1 LOP3.LUT R17, R2, 0xffff, RZ, 0xc0, !PT ;  /* 0x0000ffff02111812 */ /* 0x000fc800078ec0ff */
[----:B------:R-:W-:Y:S02]  /*0450*/  @P1 ISETP.GT.U32.AND P6, PT, R12, R17, PT ;  /* 0x000000110c00120c */ /* 0x000fe40003fc4070 */
[----:B------:R-:W-:Y:S02]  /*0460*/  @P1 PRMT R17, R6, 0x7610, R17 ;  /* 0x0000761006111816 */ /* 0x000fe40000000011 */
[----:B------:R-:W2:Y:S01]  /*0470*/  @P2 LDG.E.U16 R6, desc[UR6][R22.64+-0x2] ;  /* 0xfffffe0616062981 */ /* 0x000ea2000c1e1500 */
[----:B------:R-:W-:Y:S02]  /*0480*/  @P1 VIMNMX.U16x2 R12, PT, PT, R12, R2, !PT ;  /* 0x000000020c0c1248 */ /* 0x000fe40007fe0200 */
[----:B------:R-:W-:Y:S02]  /*0490*/  @P1 SEL R17, R0, R17, P6 ;  /* 0x0000001100111207 */ /* 0x000fe40003000000 */
[----:B------:R-:W-:Y:S02]  /*04a0*/  @P1 PRMT R2, R12, 0x7610, R2 ;  /* 0x000076100c021816 */ /* 0x000fe40000000002 */
[----:B------:R-:W-:-:S02]  /*04b0*/  @P1 PRMT R0, R17, 0x7610, R0 ;  /* 0x0000761011001816 */ /* 0x000fc40000000000 */
[----:B------:R-:W-:Y:S01]  /*04c0*/  @!P5 LOP3.LUT R15, R2, 0xffff, RZ, 0xc0, !PT ;  /* 0x0000ffff020fd812 */ /* 0x000fe200078ec0ff */
[----:B0-----:R-:W-:Y:S02]  /*04d0*/  IMAD R12, R16, UR5, R5 ;  /* 0x00000005100c7c24 */ /* 0x001fe4000f8e0205 */
[----:B------:R-:W3:Y:S01]  /*04e0*/  @P3 LDG.E.U16 R16, desc[UR6][R20.64+0x2] ;  /* 0x0000020614103981 */ /* 0x000ee2000c1e1500 */
[C---:B-----5:R-:W-:Y:S02]  /*04f0*/  @!P5 VIMNMX.U16x2 R14, PT, PT, R4.reuse, R0, PT ;  /* 0x00000000040ed248 */ /* 0x060fe40003fe0200 */
[----:B------:R-:W-:Y:S02]  /*0500*/  @!P5 ISETP.GT.U32.AND P6, PT, R4, R15, PT ;  /* 0x0000000f0400d20c */ /* 0x000fe40003fc4070 */
[----:B------:R-:W-:Y:S01]  /*0510*/  @!P5 PRMT R15, R14, 0x7610, R15 ;  /* 0x000076100e0fd816 */ /* 0x000fe2000000000f */
[----:B------:R-:W-:Y:S02]  /*0520*/  VIADD R14, R12, 0x1 ;  /* 0x000000010c0e7836 */ /* 0x000fe40000000000 */
[----:B------:R-:W4:Y:S01]  /*0530*/  @P0 LDG.E.U16 R12, desc[UR6][R22.64+0x2] ;  /* 0x00000206160c0981 */ /* 0x000f22000c1e1500 */
[----:B------:R-:W-:-:S02]  /*0540*/  @!P5 SEL R15, R0, R15, P6 ;  /* 0x0000000f000fd207 */ /* 0x000fc40003000000 */
[----:B------:R-:W-:-:S13]  /*0550*/  ISETP.GE.U32.OR P6, PT, R14, UR8, !P2 ;  /* 0x000000080e007c0c */ /* 0x000fda000d7c6470 */
[----:B------:R-:W5:Y:S01]  /*0560*/  @!P6 LDG.E.U16 R14, desc[UR6][R20.64] ;  /* 0x00000006140ee981 */ /* 0x000f62000c1e1500 */
[----:B------:R-:W-:Y:S02]  /*0570*/  @!P5 VIMNMX.U16x2 R4, PT, PT, R4, R2, !PT ;  /* 0x000000020404d248 */ /* 0x000fe40007fe0200 */
[----:B------:R-:W-:Y:S02]  /*0580*/  @!P5 PRMT R0, R15, 0x7610, R0 ;  /* 0x000076100f00d816 */ /* 0x000fe40000000000 */
[----:B------:R-:W-:-:S04]  /*0590*/  @!P5 PRMT R2, R4, 0x7610, R2 ;  /* 0x000076100402d816 */ /* 0x000fc80000000002 */
[----:B------:R-:W-:Y:S01]  /*05a0*/  @P2 LOP3.LUT R15, R2, 0xffff, RZ, 0xc0, !PT ;  /* 0x0000ffff020f2812 */ /* 0x000fe200078ec0ff */
[----:B------:R-:W-:-:S04]  /*05b0*/  UIADD3 UR4, UPT, UPT, UR4, 0x1, URZ ;  /* 0x0000000104047890 */ /* 0x000fc8000fffe0ff */
[----:B------:R-:W-:Y:S01]  /*05c0*/  UISETP.NE.AND UP0, UPT, UR4, URZ, UPT ;  /* 0x000000ff0400728c */ /* 0x000fe2000bf05270 */
[C---:B-1----:R-:W-:Y:S02]  /*05d0*/  IMAD R24, R7.reuse, UR8, R24 ;  /* 0x0000000807187c24 */ /* 0x042fe4000f8e0218 */
[C---:B------:R-:W-:Y:S02]  /*05e0*/  IMAD R26, R7.reuse, UR8, R26 ;  /* 0x00000008071a7c24 */ /* 0x040fe4000f8e021a */
[----:B------:R-:W-:Y:S01]  /*05f0*/  IMAD R13, R7, UR8, R13 ;  /* 0x00000008070d7c24 */ /* 0x000fe2000f8e020d */
[C---:B--2---:R-:W-:Y:S02]  /*0600*/  @P2 VIMNMX.U16x2 R4, PT, PT, R6.reuse, R0, PT ;  /* 0x0000000006042248 */ /* 0x044fe40003fe0200 */
[----:B------:R-:W-:Y:S02]  /*0610*/  @P2 ISETP.GT.U32.AND P5, PT, R6, R15, PT ;  /* 0x0000000f0600220c */ /* 0x000fe40003fa4070 */
[----:B------:R-:W-:-:S02]  /*0620*/  @P2 PRMT R15, R4, 0x7610, R15 ;  /* 0x00007610040f2816 */ /* 0x000fc4000000000f */
[----:B------:R-:W-:Y:S02]  /*0630*/  @P2 VIMNMX.U16x2 R6, PT, PT, R6, R2, !PT ;  /* 0x0000000206062248 */ /* 0x000fe40007fe0200 */
[----:B------:R-:W-:Y:S02]  /*0640*/  @P2 SEL R15, R0, R15, P5 ;  /* 0x0000000f000f2207 */ /* 0x000fe40002800000 */
[----:B------:R-:W-:Y:S02]  /*0650*/  @P2 PRMT R2, R6, 0x7610, R2 ;  /* 0x0000761006022816 */ /* 0x000fe40000000002 */
[----:B------:R-:W-:Y:S02]  /*0660*/  @P2 PRMT R0, R15, 0x7610, R0 ;  /* 0x000076100f002816 */ /* 0x000fe40000000000 */
[----:B------:R-:W-:Y:S02]  /*0670*/  @P0 LOP3.LUT R15, R2, 0xffff, RZ, 0xc0, !PT ;  /* 0x0000ffff020f0812 */ /* 0x000fe400078ec0ff */
[----:B----4-:R-:W-:-:S02]  /*0680*/  @P0 VIMNMX.U16x2 R4, PT, PT, R12, R0, PT ;  /* 0x000000000c040248 */ /* 0x010fc40003fe0200 */
[----:B------:R-:W-:Y:S02]  /*0690*/  @P0 ISETP.GT.U32.AND P5, PT, R12, R15, PT ;  /* 0x0000000f0c00020c */ /* 0x000fe40003fa4070 */
[----:B------:R-:W-:Y:S02]  /*06a0*/  @P0 PRMT R15, R4, 0x7610, R15 ;  /* 0x00007610040f0816 */ /* 0x000fe4000000000f */
[----:B------:R-:W-:Y:S02]  /*06b0*/  @P0 VIMNMX.U16x2 R12, PT, PT, R12, R2, !PT ;  /* 0x000000020c0c0248 */ /* 0x000fe40007fe0200 */
[----:B------:R-:W-:Y:S02]  /*06c0*/  @P0 SEL R15, R0, R15, P5 ;  /* 0x0000000f000f0207 */ /* 0x000fe40002800000 */
[----:B------:R-:W-:Y:S02]  /*06d0*/  @P0 PRMT R2, R12, 0x7610, R2 ;  /* 0x000076100c020816 */ /* 0x000fe40000000002 */
[----:B------:R-:W-:-:S02]  /*06e0*/  @P0 PRMT R0, R15, 0x7610, R0 ;  /* 0x000076100f000816 */ /* 0x000fc40000000000 */
[----:B------:R-:W-:Y:S02]  /*06f0*/  @!P6 LOP3.LUT R15, R2, 0xffff, RZ, 0xc0, !PT ;  /* 0x0000ffff020fe812 */ /* 0x000fe400078ec0ff */
[C---:B-----5:R-:W-:Y:S02]  /*0700*/  @!P6 VIMNMX.U16x2 R4, PT, PT, R14.reuse, R0, PT ;  /* 0x000000000e04e248 */ /* 0x060fe40003fe0200 */
[----:B------:R-:W-:Y:S02]  /*0710*/  @!P6 ISETP.GT.U32.AND P5, PT, R14, R15, PT ;  /* 0x0000000f0e00e20c */ /* 0x000fe40003fa4070 */
[----:B------:R-:W-:Y:S02]  /*0720*/  @!P6 PRMT R15, R4, 0x7610, R15 ;  /* 0x00007610040fe816 */ /* 0x000fe4000000000f */
[----:B------:R-:W-:Y:S02]  /*0730*/  @!P6 VIMNMX.U16x2 R14, PT, PT, R14, R2, !PT ;  /* 0x000000020e0ee248 */ /* 0x000fe40007fe0200 */
[----:B------:R-:W-:-:S02]  /*0740*/  @!P6 SEL R15, R0, R15, P5 ;  /* 0x0000000f000fe207 */ /* 0x000fc40002800000 */
[----:B------:R-:W-:Y:S02]  /*0750*/  @!P6 PRMT R2, R14, 0x7610, R2 ;  /* 0x000076100e02e816 */ /* 0x000fe40000000002 */
[----:B------:R-:W-:Y:S02]  /*0760*/  @!P6 PRMT R0, R15, 0x7610, R0 ;  /* 0x000076100f00e816 */ /* 0x000fe40000000000 */
[----:B------:R-:W-:Y:S02]  /*0770*/  @P3 LOP3.LUT R15, R2, 0xffff, RZ, 0xc0, !PT ;  /* 0x0000ffff020f3812 */ /* 0x000fe400078ec0ff */
[C---:B---3--:R-:W-:Y:S02]  /*0780*/  @P3 VIMNMX.U16x2 R4, PT, PT, R16.reuse, R0, PT ;  /* 0x0000000010043248 */ /* 0x048fe40003fe0200 */
[----:B------:R-:W-:Y:S02]  /*0790*/  @P3 ISETP.GT.U32.AND P5, PT, R16, R15, PT ;  /* 0x0000000f1000320c */ /* 0x000fe40003fa4070 */
[----:B------:R-:W-:-:S02]  /*07a0*/  @P3 PRMT R15, R4, 0x7610, R15 ;  /* 0x00007610040f3816 */ /* 0x000fc4000000000f */
[----:B------:R-:W-:Y:S02]  /*07b0*/  @P3 VIMNMX.U16x2 R16, PT, PT, R16, R2, !PT ;  /* 0x0000000210103248 */ /* 0x000fe40007fe0200 */
[----:B------:R-:W-:Y:S02]  /*07c0*/  @P3 SEL R15, R0, R15, P5 ;  /* 0x0000000f000f3207 */ /* 0x000fe40002800000 */
[----:B------:R-:W-:Y:S02]  /*07d0*/  @P3 PRMT R2, R16, 0x7610, R2 ;  /* 0x0000761010023816 */ /* 0x000fe40000000002 */
[----:B------:R-:W-:Y:S02]  /*07e0*/  @P3 PRMT R0, R15, 0x7610, R0 ;  /* 0x000076100f003816 */ /* 0x000fe40000000000 */
[----:B------:R-:W-:Y:S02]  /*07f0*/  @P4 LOP3.LUT R15, R2, 0xffff, RZ, 0xc0, !PT ;  /* 0x0000ffff020f4812 */ /* 0x000fe400078ec0ff */
[----:B------:R-:W-:-:S02]  /*0800*/  @P4 VIMNMX.U16x2 R4, PT, PT, R18, R0, PT ;  /* 0x0000000012044248 */ /* 0x000fc40003fe0200 */
[----:B------:R-:W-:Y:S02]  /*0810*/  @P4 ISETP.GT.U32.AND P5, PT, R18, R15, PT ;  /* 0x0000000f1200420c */ /* 0x000fe40003fa4070 */
[----:B------:R-:W-:Y:S02]  /*0820*/  @P4 PRMT R15, R4, 0x7610, R15 ;  /* 0x00007610040f4816 */ /* 0x000fe4000000000f */
[----:B------:R-:W-:Y:S02]  /*0830*/  @P4 VIMNMX.U16x2 R18, PT, PT, R18, R2, !PT ;  /* 0x0000000212124248 */ /* 0x000fe40007fe0200 */
[----:B------:R-:W-:Y:S02]  /*0840*/  @P4 SEL R15, R0, R15, P5 ;  /* 0x0000000f000f4207 */ /* 0x000fe40002800000 */
[----:B------:R-:W-:Y:S02]  /*0850*/  @P4 PRMT R2, R18, 0x7610, R2 ;  /* 0x0000761012024816 */ /* 0x000fe40000000002 */
[----:B------:R-:W-:-:S02]  /*0860*/  @P4 PRMT R0, R15, 0x7610, R0 ;  /* 0x000076100f004816 */ /* 0x000fc40000000000 */
[----:B------:R-:W-:Y:S02]  /*0870*/  LOP3.LUT R2, R2, 0xffff, RZ, 0xc0, !PT ;  /* 0x0000ffff02027812 */ /* 0x000fe400078ec0ff */
[----:B------:R-:W-:-:S05]  /*0880*/  LOP3.LUT R15, R0, 0xffff, RZ, 0xc0, !PT ;  /* 0x0000ffff000f7812 */ /* 0x000fca00078ec0ff */
[----:B------:R-:W-:-:S06]  /*0890*/  IMAD.IADD R15, R2, 0x1, -R15 ;  /* 0x00000001020f7824 */ /* 0x000fcc00078e0a0f */
[----:B------:R-:W0:Y:S02]  /*08a0*/  I2F.F64 R14, R15 ;  /* 0x0000000f000e7312 */ /* 0x000e240000201c00 */
[----:B0-----:R-:W-:Y:S01]  /*08b0*/  DFMA R8, R14, R14, R8 ;  /* 0x0000000e0e08722b */ /* 0x001fe20000000008 */
[----:B------:R-:W-:Y:S10]  /*08c0*/  BRA.U UP0, `(.L_x_1) ;  /* 0xfffffff900707547 */ /* 0x000ff4000b83ffff */
.L_x_0:
[----:B------:R-:W0:Y:S01]  /*08d0*/  MUFU.RSQ64H R5, R9 ;  /* 0x0000000900057308 */ /* 0x000e220000001c00 */
[----:B------:R-:W-:Y:S01]  /*08e0*/  VIADD R4, R9, 0xfcb00000 ;  /* 0xfcb0000009047836 */ /* 0x000fe20000000000 */
[----:B------:R-:W-:Y:S01]  /*08f0*/  BSSY.RECONVERGENT B0, `(.L_x_2) ;  /* 0x0000013000007945 */ /* 0x000fe20003800200 */
[----:B------:R-:W-:Y:S02]  /*0900*/  IMAD.MOV.U32 R10, RZ, RZ, 0x0 ;  /* 0x00000000ff0a7424 */ /* 0x000fe400078e00ff */
[----:B------:R-:W-:Y:S01]  /*0910*/  IMAD.MOV.U32 R11, RZ, RZ, 0x3fd80000 ;  /* 0x3fd80000ff0b7424 */ /* 0x000fe200078e00ff */
[----:B------:R-:W-:Y:S01]  /*0920*/  ISETP.GE.U32.AND P0, PT, R4, 0x7ca00000, PT ;  /* 0x7ca000000400780c */ /* 0x000fe20003f06070 */
[----:B0-----:R-:W-:-:S08]  /*0930*/  DMUL R6, R4, R4 ;  /* 0x0000000404067228 */ /* 0x001fd00000000000 */
[----:B------:R-:W-:-:S08]  /*0940*/  DFMA R6, -R6, R8, 1 ;  /* 0x3ff000000606742b */ /* 0x000fd00000000108 */
[----:B------:R-:W-:Y:S02]  /*0950*/  DFMA R10, R6, R10, 0.5 ;  /* 0x3fe00000060a742b */ /* 0x000fe4000000000a */
[----:B------:R-:W-:-:S08]  /*0960*/  DMUL R6, R4, R6 ;  /* 0x0000000604067228 */ /* 0x000fd00000000000 */
[----:B------:R-:W-:-:S08]  /*0970*/  DFMA R12, R10, R6, R4 ;  /* 0x000000060a0c722b */ /* 0x000fd00000000004 */
[----:B------:R-:W-:Y:S02]  /*0980*/  DMUL R14, R12, R8 ;  /* 0x000000080c0e7228 */ /* 0x000fe40000000000 */
[----:B------:R-:W-:Y:S02]  /*0990*/  VIADD R11, R13, 0xfff00000 ;  /* 0xfff000000d0b7836 */ /* 0x000fe40000000000 */
[----:B------:R-:W-:-:S04]  /*09a0*/  IMAD.MOV.U32 R10, RZ, RZ, R12 ;  /* 0x000000ffff0a7224 */ /* 0x000fc800078e000c */
[----:B------:R-:W-:-:S08]  /*09b0*/  DFMA R16, R14, -R14, R8 ;  /* 0x8000000e0e10722b */ /* 0x000fd00000000008 */
[----:B------:R-:W-:Y:S01]  /*09c0*/  DFMA R6, R16, R10, R14 ;  /* 0x0000000a1006722b */ /* 0x000fe2000000000e */
[----:B------:R-:W-:Y:S10]  /*09d0*/  @!P0 BRA `(.L_x_3) ;  /* 0x0000000000108947 */ /* 0x000ff40003800000 */
[----:B------:R-:W-:Y:S01]  /*09e0*/  IMAD.MOV.U32 R6, RZ, RZ, R8 ;  /* 0x000000ffff067224 */ /* 0x000fe200078e0008 */
[----:B------:R-:W-:Y:S01]  /*09f0*/  MOV R0, 0xa20 ;  /* 0x00000a2000007802 */ /* 0x000fe20000000f00 */
[----:B------:R-:W-:-:S07]  /*0a00*/  IMAD.MOV.U32 R7, RZ, RZ, R9 ;  /* 0x000000ffff077224 */ /* 0x000fce00078e0009 */
[----:B------:R-:W-:Y:S05]  /*0a10*/  CALL.REL.NOINC `($__internal_0_$__cuda_sm20_dsqrt_rn_f64_mediumpath_v1) ;  /* 0x0000000000147944 */ /* 0x000fea0003c00000 */
.L_x_3:
[----:B------:R-:W-:Y:S05]  /*0a20*/  BSYNC.RECONVERGENT B0 ;  /* 0x0000000000007941 */ /* 0x000fea0003800200 */
.L_x_2:
[----:B------:R-:W0:Y:S02]  /*0a30*/  LDC.64 R4, c[0x0][0x398] ;  /* 0x0000e600ff047b82 */ /* 0x000e240000000a00 */
[----:B0-----:R-:W-:-:S05]  /*0a40*/  IMAD.WIDE R2, R3, 0x8, R4 ;  /* 0x0000000803027825 */ /* 0x001fca00078e0204 */
[----:B------:R-:W-:Y:S01]  /*0a50*/  STG.E.64 desc[UR6][R2.64], R6 ;  /* 0x0000000602007986 */ /* 0x000fe2000c101b06 */
[----:B------:R-:W-:Y:S05]  /*0a60*/  EXIT ;  /* 0x000000000000794d */ /* 0x000fea0003800000 */
        .weak           $__internal_0_$__cuda_sm20_dsqrt_rn_f64_mediumpath_v1
        .type           $__internal_0_$__cuda_sm20_dsqrt_rn_f64_mediumpath_v1,@function
        .size           $__internal_0_$__cuda_sm20_dsqrt_rn_f64_mediumpath_v1,(.L_x_9 - $__internal_0_$__cuda_sm20_dsqrt_rn_f64_mediumpath_v1)
$__internal_0_$__cuda_sm20_dsqrt_rn_f64_mediumpath_v1:
[----:B------:R-:W-:Y:S01]  /*0a70*/  ISETP.GE.U32.AND P0, PT, R4, -0x3400000, PT ;  /* 0xfcc000000400780c */ /* 0x000fe20003f06070 */
[----:B------:R-:W-:Y:S01]  /*0a80*/  BSSY.RECONVERGENT B1, `(.L_x_4) ;  /* 0x0000026000017945 */ /* 0x000fe20003800200 */
[----:B------:R-:W-:Y:S02]  /*0a90*/  IMAD.MOV.U32 R10, RZ, RZ, R12 ;  /* 0x000000ffff0a7224 */ /* 0x000fe400078e000c */
[----:B------:R-:W-:Y:S02]  /*0aa0*/  IMAD.MOV.U32 R4, RZ, RZ, R16 ;  /* 0x000000ffff047224 */ /* 0x000fe400078e0010 */
[----:B------:R-:W-:-:S07]  /*0ab0*/  IMAD.MOV.U32 R5, RZ, RZ, R17 ;  /* 0x000000ffff057224 */ /* 0x000fce00078e0011 */
[----:B------:R-:W-:Y:S05]  /*0ac0*/  @!P0 BRA `(.L_x_5) ;  /* 0x0000000000208947 */ /* 0x000fea0003800000 */
[----:B------:R-:W-:-:S10]  /*0ad0*/  DFMA.RM R4, R4, R10, R14 ;  /* 0x0000000a0404722b */ /* 0x000fd4000000400e */
[----:B------:R-:W-:-:S05]  /*0ae0*/  IADD3 R8, P0, PT, R4, 0x1, RZ ;  /* 0x0000000104087810 */ /* 0x000fca0007f1e0ff */
[----:B------:R-:W-:-:S06]  /*0af0*/  IMAD.X R9, RZ, RZ, R5, P0 ;  /* 0x000000ffff097224 */ /* 0x000fcc00000e0605 */
[----:B------:R-:W-:-:S08]  /*0b00*/  DFMA.RP R6, -R4, R8, R6 ;  /* 0x000000080406722b */ /* 0x000fd00000008106 */
[----:B------:R-:W-:-:S06]  /*0b10*/  DSETP.GT.AND P0, PT, R6, RZ, PT ;  /* 0x000000ff0600722a */ /* 0x000fcc0003f04000 */
[----:B------:R-:W-:Y:S02]  /*0b20*/  FSEL R4, R8, R4, P0 ;  /* 0x0000000408047208 */ /* 0x000fe40000000000 */
[----:B------:R-:W-:Y:S01]  /*0b30*/  FSEL R5, R9, R5, P0 ;  /* 0x0000000509057208 */ /* 0x000fe20000000000 */
[----:B------:R-:W-:Y:S06]  /*0b40*/  BRA `(.L_x_6) ;  /* 0x0000000000647947 */ /* 0x000fec0003800000 */
.L_x_5:
[----:B------:R-:W-:-:S14]  /*0b50*/  DSETP.NE.AND P0, PT, R6, RZ, PT ;  /* 0x000000ff0600722a */ /* 0x000fdc0003f05000 */
[----:B------:R-:W-:Y:S05]  /*0b60*/  @!P0 BRA `(.L_x_7) ;  /* 0x0000000000588947 */ /* 0x000fea0003800000 */
[----:B------:R-:W-:-:S13]  /*0b70*/  ISETP.GE.AND P0, PT, R7, RZ, PT ;  /* 0x000000ff0700720c */ /* 0x000fda0003f06270 */
[----:B------:R-:W-:Y:S02]  /*0b80*/  @!P0 IMAD.MOV.U32 R4, RZ, RZ, 0x0 ;  /* 0x00000000ff048424 */ /* 0x000fe400078e00ff */
[----:B------:R-:W-:Y:S01]  /*0b90*/  @!P0 IMAD.MOV.U32 R5, RZ, RZ, -0x80000 ;  /* 0xfff80000ff058424 */ /* 0x000fe200078e00ff */
[----:B------:R-:W-:Y:S06]  /*0ba0*/  @!P0 BRA `(.L_x_6) ;  /* 0x00000000004c8947 */ /* 0x000fec0003800000 */
[----:B------:R-:W-:-:S13]  /*0bb0*/  ISETP.GT.AND P0, PT, R7, 0x7fefffff, PT ;  /* 0x7fefffff0700780c */ /* 0x000fda0003f04270 */
[----:B------:R-:W-:Y:S05]  /*0bc0*/  @P0 BRA `(.L_x_7) ;  /* 0x0000000000400947 */ /* 0x000fea0003800000 */
[----:B------:R-:W-:Y:S01]  /*0bd0*/  DMUL R4, R6, 8.11296384146066816958e+31 ;  /* 0x4690000006047828 */ /* 0x000fe20000000000 */
[----:B------:R-:W-:Y:S02]  /*0be0*/  IMAD.MOV.U32 R10, RZ, RZ, 0x0 ;  /* 0x00000000ff0a7424 */ /* 0x000fe400078e00ff */
[----:B------:R-:W-:Y:S02]  /*0bf0*/  IMAD.MOV.U32 R6, RZ, RZ, RZ ;  /* 0x000000ffff067224 */ /* 0x000fe400078e00ff */
[----:B------:R-:W-:Y:S01]  /*0c00*/  IMAD.MOV.U32 R11, RZ, RZ, 0x3fd80000 ;  /* 0x3fd80000ff0b7424 */ /* 0x000fe200078e00ff */
[----:B------:R-:W0:Y:S03]  /*0c10*/  MUFU.RSQ64H R7, R5 ;  /* 0x0000000500077308 */ /* 0x000e260000001c00 */
[----:B0-----:R-:W-:-:S08]  /*0c20*/  DMUL R8, R6, R6 ;  /* 0x0000000606087228 */ /* 0x001fd00000000000 */
[----:B------:R-:W-:-:S08]  /*0c30*/  DFMA R8, R4, -R8, 1 ;  /* 0x3ff000000408742b */ /* 0x000fd00000000808 */
[----:B------:R-:W-:Y:S02]  /*0c40*/  DFMA R10, R8, R10, 0.5 ;  /* 0x3fe00000080a742b */ /* 0x000fe4000000000a */
[----:B------:R-:W-:-:S08]  /*0c50*/  DMUL R8, R6, R8 ;  /* 0x0000000806087228 */ /* 0x000fd00000000000 */
[----:B------:R-:W-:-:S08]  /*0c60*/  DFMA R8, R10, R8, R6 ;  /* 0x000000080a08722b */ /* 0x000fd00000000006 */
[----:B------:R-:W-:Y:S02]  /*0c70*/  DMUL R6, R4, R8 ;  /* 0x0000000804067228 */ /* 0x000fe40000000000 */
[----:B------:R-:W-:-:S06]  /*0c80*/  VIADD R9, R9, 0xfff00000 ;  /* 0xfff0000009097836 */ /* 0x000fcc0000000000 */
[----:B------:R-:W-:-:S08]  /*0c90*/  DFMA R10, R6, -R6, R4 ;  /* 0x80000006060a722b */ /* 0x000fd00000000004 */
[----:B------:R-:W-:-:S10]  /*0ca0*/  DFMA R4, R8, R10, R6 ;  /* 0x0000000a0804722b */ /* 0x000fd40000000006 */
[----:B------:R-:W-:Y:S01]  /*0cb0*/  VIADD R5, R5, 0xfcb00000 ;  /* 0xfcb0000005057836 */ /* 0x000fe20000000000 */
[----:B------:R-:W-:Y:S06]  /*0cc0*/  BRA `(.L_x_6) ;  /* 0x0000000000047947 */ /* 0x000fec0003800000 */
.L_x_7:
[----:B------:R-:W-:-:S11]  /*0cd0*/  DADD R4, R6, R6 ;  /* 0x0000000006047229 */ /* 0x000fd60000000006 */
.L_x_6:
[----:B------:R-:W-:Y:S05]  /*0ce0*/  BSYNC.RECONVERGENT B1 ;  /* 0x0000000000017941 */ /* 0x000fea0003800200 */
.L_x_4:
[----:B------:R-:W-:Y:S02]  /*0cf0*/  IMAD.MOV.U32 R6, RZ, RZ, R4 ;  /* 0x000000ffff067224 */ /* 0x000fe400078e0004 */
[----:B------:R-:W-:Y:S02]  /*0d00*/  IMAD.MOV.U32 R7, RZ, RZ, R5 ;  /* 0x000000ffff077224 */ /* 0x000fe400078e0005 */
[----:B------:R-:W-:Y:S02]  /*0d10*/  IMAD.MOV.U32 R4, RZ, RZ, R0 ;  /* 0x000000ffff047224 */ /* 0x000fe400078e0000 */
[----:B------:R-:W-:-:S04]  /*0d20*/  IMAD.MOV.U32 R5, RZ, RZ, 0x0 ;  /* 0x00000000ff057424 */ /* 0x000fc800078e00ff */
[----:B------:R-:W-:Y:S05]  /*0d30*/  RET.REL.NODEC R4 `(_Z19gm_morph_euc_kerneliiiPtPd) ;  /* 0xfffffff004b07950 */ /* 0x000fea0003c3ffff */
.L_x_8:
[----:B------:R-:W-:-:S00]  /*0d40*/  BRA `(.L_x_8) ;  /* 0xfffffffc00fc7947 */ /* 0x000fc0000383ffff */
[----:B------:R-:W-:-:S00]  /*0d50*/  NOP ;  /* 0x0000000000007918 */ /* 0x000fc00000000000 */
        /* <DEDUP_REMOVED lines=10> */
.L_x_9:


//--------------------- .nv.shared.reserved.0     --------------------------
	.section	.nv.shared.reserved.0,"aw",@nobits
	.weak		__nv_reservedSMEM_offset_0_alias
	.size		__nv_reservedSMEM_offset_0_alias, 0, 64
	.other		__nv_reservedSMEM_offset_0_alias,@"STO_CUDA_RESERVED_SHARED STV_DEFAULT"
__nv_reservedSMEM_offset_0_alias:
	.zero		0
	.zero		64


//--------------------- .nv.constant0._Z19gm_morph_euc_kerneliiiPtPd --------------------------
	.section	.nv.constant0._Z19gm_morph_euc_kerneliiiPtPd,"a",@progbits
	.sectionflags	@""
	.align	4
.nv.constant0._Z19gm_morph_euc_kerneliiiPtPd:
	.zero		928


//--------------------- SYMBOLS --------------------------

	.type		.nv.reservedSmem.offset0,@object
	.size		.nv.reservedSmem.offset0,0x4
